//
// Generated by NVIDIA NVVM Compiler
//
// Compiler Build ID: CL-36424714
// Cuda compilation tools, release 13.0, V13.0.88
// Based on NVVM 20.0.0
//

.version 9.0
.target sm_100
.address_size 64

	// .globl	_Z4copyiPKfPf
// _ZZ11transposeV2iPKfPfE3s_A has been demoted
// _ZZ11transposeV3iPKfPfE3s_A has been demoted

.visible .entry _Z4copyiPKfPf(
	.param .u32 _Z4copyiPKfPf_param_0,
	.param .u64 .ptr .align 1 _Z4copyiPKfPf_param_1,
	.param .u64 .ptr .align 1 _Z4copyiPKfPf_param_2
)
{
	.reg .pred 	%p<2>;
	.reg .b32 	%r<14>;
	.reg .b32 	%f<2>;
	.reg .b64 	%rd<8>;

	ld.param.u32 	%r4, [_Z4copyiPKfPf_param_0];
	ld.param.u64 	%rd1, [_Z4copyiPKfPf_param_1];
	ld.param.u64 	%rd2, [_Z4copyiPKfPf_param_2];
	mov.u32 	%r5, %tid.x;
	mov.u32 	%r6, %ntid.x;
	mov.u32 	%r7, %ctaid.x;
	mad.lo.s32 	%r1, %r6, %r7, %r5;
	mov.u32 	%r8, %tid.y;
	mov.u32 	%r9, %ntid.y;
	mov.u32 	%r10, %ctaid.y;
	mad.lo.s32 	%r11, %r9, %r10, %r8;
	max.s32 	%r12, %r1, %r11;
	setp.ge.s32 	%p1, %r12, %r4;
	@%p1 bra 	$L__BB0_2;
	cvta.to.global.u64 	%rd3, %rd1;
	cvta.to.global.u64 	%rd4, %rd2;
	mad.lo.s32 	%r13, %r11, %r4, %r1;
	mul.wide.s32 	%rd5, %r13, 4;
	add.s64 	%rd6, %rd3, %rd5;
	ld.global.nc.f32 	%f1, [%rd6];
	add.s64 	%rd7, %rd4, %rd5;
	st.global.f32 	[%rd7], %f1;
$L__BB0_2:
	ret;

}
	// .globl	_Z11transposeV1iPKfPf
.visible .entry _Z11transposeV1iPKfPf(
	.param .u32 _Z11transposeV1iPKfPf_param_0,
	.param .u64 .ptr .align 1 _Z11transposeV1iPKfPf_param_1,
	.param .u64 .ptr .align 1 _Z11transposeV1iPKfPf_param_2
)
{
	.reg .pred 	%p<2>;
	.reg .b32 	%r<15>;
	.reg .b32 	%f<2>;
	.reg .b64 	%rd<9>;

	ld.param.u32 	%r4, [_Z11transposeV1iPKfPf_param_0];
	ld.param.u64 	%rd1, [_Z11transposeV1iPKfPf_param_1];
	ld.param.u64 	%rd2, [_Z11transposeV1iPKfPf_param_2];
	mov.u32 	%r5, %tid.x;
	mov.u32 	%r6, %ntid.x;
	mov.u32 	%r7, %ctaid.x;
	mad.lo.s32 	%r1, %r6, %r7, %r5;
	mov.u32 	%r8, %tid.y;
	mov.u32 	%r9, %ntid.y;
	mov.u32 	%r10, %ctaid.y;
	mad.lo.s32 	%r11, %r9, %r10, %r8;
	max.s32 	%r12, %r1, %r11;
	setp.ge.s32 	%p1, %r12, %r4;
	@%p1 bra 	$L__BB1_2;
	cvta.to.global.u64 	%rd3, %rd1;
	cvta.to.global.u64 	%rd4, %rd2;
	mad.lo.s32 	%r13, %r1, %r4, %r11;
	mul.wide.s32 	%rd5, %r13, 4;
	add.s64 	%rd6, %rd3, %rd5;
	ld.global.nc.f32 	%f1, [%rd6];
	mad.lo.s32 	%r14, %r11, %r4, %r1;
	mul.wide.s32 	%rd7, %r14, 4;
	add.s64 	%rd8, %rd4, %rd7;
	st.global.f32 	[%rd8], %f1;
$L__BB1_2:
	ret;

}
	// .globl	_Z11transposeV2iPKfPf
.visible .entry _Z11transposeV2iPKfPf(
	.param .u32 _Z11transposeV2iPKfPf_param_0,
	.param .u64 .ptr .align 1 _Z11transposeV2iPKfPf_param_1,
	.param .u64 .ptr .align 1 _Z11transposeV2iPKfPf_param_2
)
{
	.reg .pred 	%p<3>;
	.reg .b32 	%r<30>;
	.reg .b32 	%f<3>;
	.reg .b64 	%rd<9>;
	// demoted variable
	.shared .align 4 .b8 _ZZ11transposeV2iPKfPfE3s_A[4096];
	ld.param.u32 	%r10, [_Z11transposeV2iPKfPf_param_0];
	ld.param.u64 	%rd1, [_Z11transposeV2iPKfPf_param_1];
	ld.param.u64 	%rd2, [_Z11transposeV2iPKfPf_param_2];
	mov.u32 	%r1, %tid.x;
	mov.u32 	%r11, %ntid.x;
	mov.u32 	%r12, %ctaid.x;
	mul.lo.s32 	%r2, %r11, %r12;
	add.s32 	%r3, %r2, %r1;
	mov.u32 	%r4, %tid.y;
	mov.u32 	%r13, %ntid.y;
	mov.u32 	%r14, %ctaid.y;
	mul.lo.s32 	%r5, %r13, %r14;
	add.s32 	%r15, %r5, %r4;
	max.s32 	%r16, %r3, %r15;
	setp.ge.s32 	%p1, %r16, %r10;
	@%p1 bra 	$L__BB2_2;
	cvta.to.global.u64 	%rd3, %rd1;
	mad.lo.s32 	%r17, %r15, %r10, %r3;
	mul.wide.s32 	%rd4, %r17, 4;
	add.s64 	%rd5, %rd3, %rd4;
	ld.global.nc.f32 	%f1, [%rd5];
	shl.b32 	%r18, %r4, 7;
	mov.u32 	%r19, _ZZ11transposeV2iPKfPfE3s_A;
	add.s32 	%r20, %r19, %r18;
	shl.b32 	%r21, %r1, 2;
	add.s32 	%r22, %r20, %r21;
	st.shared.f32 	[%r22], %f1;
$L__BB2_2:
	bar.sync 	0;
	add.s32 	%r7, %r5, %r1;
	add.s32 	%r8, %r2, %r4;
	max.s32 	%r23, %r7, %r8;
	setp.ge.s32 	%p2, %r23, %r10;
	@%p2 bra 	$L__BB2_4;
	shl.b32 	%r24, %r1, 7;
	mov.u32 	%r25, _ZZ11transposeV2iPKfPfE3s_A;
	add.s32 	%r26, %r25, %r24;
	shl.b32 	%r27, %r4, 2;
	add.s32 	%r28, %r26, %r27;
	ld.shared.f32 	%f2, [%r28];
	mad.lo.s32 	%r29, %r8, %r10, %r7;
	cvta.to.global.u64 	%rd6, %rd2;
	mul.wide.s32 	%rd7, %r29, 4;
	add.s64 	%rd8, %rd6, %rd7;
	st.global.f32 	[%rd8], %f2;
$L__BB2_4:
	ret;

}
	// .globl	_Z11transposeV3iPKfPf
.visible .entry _Z11transposeV3iPKfPf(
	.param .u32 _Z11transposeV3iPKfPf_param_0,
	.param .u64 .ptr .align 1 _Z11transposeV3iPKfPf_param_1,
	.param .u64 .ptr .align 1 _Z11transposeV3iPKfPf_param_2
)
{
	.reg .pred 	%p<3>;
	.reg .b32 	%r<28>;
	.reg .b32 	%f<3>;
	.reg .b64 	%rd<9>;
	// demoted variable
	.shared .align 4 .b8 _ZZ11transposeV3iPKfPfE3s_A[4224];
	ld.param.u32 	%r10, [_Z11transposeV3iPKfPf_param_0];
	ld.param.u64 	%rd1, [_Z11transposeV3iPKfPf_param_1];
	ld.param.u64 	%rd2, [_Z11transposeV3iPKfPf_param_2];
	mov.u32 	%r1, %tid.x;
	mov.u32 	%r11, %ntid.x;
	mov.u32 	%r12, %ctaid.x;
	mul.lo.s32 	%r2, %r11, %r12;
	add.s32 	%r3, %r2, %r1;
	mov.u32 	%r4, %tid.y;
	mov.u32 	%r13, %ntid.y;
	mov.u32 	%r14, %ctaid.y;
	mul.lo.s32 	%r5, %r13, %r14;
	add.s32 	%r15, %r5, %r4;
	max.s32 	%r16, %r3, %r15;
	setp.ge.s32 	%p1, %r16, %r10;
	@%p1 bra 	$L__BB3_2;
	cvta.to.global.u64 	%rd3, %rd1;
	mad.lo.s32 	%r17, %r15, %r10, %r3;
	mul.wide.s32 	%rd4, %r17, 4;
	add.s64 	%rd5, %rd3, %rd4;
	ld.global.nc.f32 	%f1, [%rd5];
	mov.u32 	%r18, _ZZ11transposeV3iPKfPfE3s_A;
	mad.lo.s32 	%r19, %r4, 132, %r18;
	shl.b32 	%r20, %r1, 2;
	add.s32 	%r21, %r19, %r20;
	st.shared.f32 	[%r21], %f1;
$L__BB3_2:
	bar.sync 	0;
	add.s32 	%r7, %r5, %r1;
	add.s32 	%r8, %r2, %r4;
	max.s32 	%r22, %r7, %r8;
	setp.ge.s32 	%p2, %r22, %r10;
	@%p2 bra 	$L__BB3_4;
	mov.u32 	%r23, _ZZ11transposeV3iPKfPfE3s_A;
	mad.lo.s32 	%r24, %r1, 132, %r23;
	shl.b32 	%r25, %r4, 2;
	add.s32 	%r26, %r24, %r25;
	ld.shared.f32 	%f2, [%r26];
	mad.lo.s32 	%r27, %r8, %r10, %r7;
	cvta.to.global.u64 	%rd6, %rd2;
	mul.wide.s32 	%rd7, %r27, 4;
	add.s64 	%rd8, %rd6, %rd7;
	st.global.f32 	[%rd8], %f2;
$L__BB3_4:
	ret;

}


// ===== COMPILED SASS (sm_100) =====

	.target	sm_100

	.elftype	@"ET_EXEC"


//--------------------- .note.nv.tkinfo           --------------------------
	.section	.note.nv.tkinfo,"",@"SHT_NOTE"
	.sectionflags	@"SHF_NOTE_NV_TKINFO"
	.tkinfo
        /*0018*/ 	.word	0x00000002
        /*0030*/ 	.string	""
        /*0030*/ 	.string	"ptxas"
        /*0030*/ 	.string	"Cuda compilation tools, release 13.0, V13.0.88"
        /*0030*/ 	.string	"Build cuda_13.0.r13.0/compiler.36424714_0"
        /*0030*/ 	.string	"-arch sm_100 -m 64 "



//--------------------- .note.nv.cuinfo           --------------------------
	.section	.note.nv.cuinfo,"",@"SHT_NOTE"
	.sectionflags	@"SHF_NOTE_NV_CUINFO"
        /*0018*/ 	.short	0x0002
        /*001a*/ 	.short	0x0064
        /*001c*/ 	.short	0x0082
	.zero		2


//--------------------- .nv.info                  --------------------------
	.section	.nv.info,"",@"SHT_CUDA_INFO"
	.align	4


	//----- nvinfo : EIATTR_REGCOUNT
	.align		4
        /*0000*/ 	.byte	0x04, 0x2f
        /*0002*/ 	.short	(.L_1 - .L_0)
	.align		4
.L_0:
        /*0004*/ 	.word	index@(_Z4copyiPKfPf)
        /*0008*/ 	.word	0x0000000a


	//----- nvinfo : EIATTR_FRAME_SIZE
	.align		4
.L_1:
        /*000c*/ 	.byte	0x04, 0x11
        /*000e*/ 	.short	(.L_3 - .L_2)
	.align		4
.L_2:
        /*0010*/ 	.word	index@(_Z4copyiPKfPf)
        /*0014*/ 	.word	0x00000000


	//----- nvinfo : EIATTR_REGCOUNT
	.align		4
.L_3:
        /*0018*/ 	.byte	0x04, 0x2f
        /*001a*/ 	.short	(.L_5 - .L_4)
	.align		4
.L_4:
        /*001c*/ 	.word	index@(_Z11transposeV1iPKfPf)
        /*0020*/ 	.word	0x0000000a


	//----- nvinfo : EIATTR_FRAME_SIZE
	.align		4
.L_5:
        /*0024*/ 	.byte	0x04, 0x11
        /*0026*/ 	.short	(.L_7 - .L_6)
	.align		4
.L_6:
        /*0028*/ 	.word	index@(_Z11transposeV1iPKfPf)
        /*002c*/ 	.word	0x00000000


	//----- nvinfo : EIATTR_REGCOUNT
	.align		4
.L_7:
        /*0030*/ 	.byte	0x04, 0x2f
        /*0032*/ 	.short	(.L_9 - .L_8)
	.align		4
.L_8:
        /*0034*/ 	.word	index@(_Z11transposeV2iPKfPf)
        /*0038*/ 	.word	0x0000000e


	//----- nvinfo : EIATTR_FRAME_SIZE
	.align		4
.L_9:
        /*003c*/ 	.byte	0x04, 0x11
        /*003e*/ 	.short	(.L_11 - .L_10)
	.align		4
.L_10:
        /*0040*/ 	.word	index@(_Z11transposeV2iPKfPf)
        /*0044*/ 	.word	0x00000000


	//----- nvinfo : EIATTR_REGCOUNT
	.align		4
.L_11:
        /*0048*/ 	.byte	0x04, 0x2f
        /*004a*/ 	.short	(.L_13 - .L_12)
	.align		4
.L_12:
        /*004c*/ 	.word	index@(_Z11transposeV3iPKfPf)
        /*0050*/ 	.word	0x0000000e


	//----- nvinfo : EIATTR_FRAME_SIZE
	.align		4
.L_13:
        /*0054*/ 	.byte	0x04, 0x11
        /*0056*/ 	.short	(.L_15 - .L_14)
	.align		4
.L_14:
        /*0058*/ 	.word	index@(_Z11transposeV3iPKfPf)
        /*005c*/ 	.word	0x00000000


	//----- nvinfo : EIATTR_MIN_STACK_SIZE
	.align		4
.L_15:
        /*0060*/ 	.byte	0x04, 0x12
        /*0062*/ 	.short	(.L_17 - .L_16)
	.align		4
.L_16:
        /*0064*/ 	.word	index@(_Z11transposeV3iPKfPf)
        /*0068*/ 	.word	0x00000000


	//----- nvinfo : EIATTR_MIN_STACK_SIZE
	.align		4
.L_17:
        /*006c*/ 	.byte	0x04, 0x12
        /*006e*/ 	.short	(.L_19 - .L_18)
	.align		4
.L_18:
        /*0070*/ 	.word	index@(_Z11transposeV2iPKfPf)
        /*0074*/ 	.word	0x00000000


	//----- nvinfo : EIATTR_MIN_STACK_SIZE
	.align		4
.L_19:
        /*0078*/ 	.byte	0x04, 0x12
        /*007a*/ 	.short	(.L_21 - .L_20)
	.align		4
.L_20:
        /*007c*/ 	.word	index@(_Z11transposeV1iPKfPf)
        /*0080*/ 	.word	0x00000000


	//----- nvinfo : EIATTR_MIN_STACK_SIZE
	.align		4
.L_21:
        /*0084*/ 	.byte	0x04, 0x12
        /*0086*/ 	.short	(.L_23 - .L_22)
	.align		4
.L_22:
        /*0088*/ 	.word	index@(_Z4copyiPKfPf)
        /*008c*/ 	.word	0x00000000
.L_23:


//--------------------- .nv.compat                --------------------------
	.section	.nv.compat,"",@"SHT_CUDA_COMPAT_INFO"
	.align	4
        /*0000*/ 	.byte	0x02, 0x09, 0x00, 0x00, 0x02, 0x02, 0x01, 0x00, 0x02, 0x05, 0x05, 0x00, 0x03, 0x07, 0x01, 0x01
        /*0010*/ 	.byte	0x02, 0x03, 0x00, 0x00, 0x02, 0x06, 0x01, 0x00, 0x04, 0x0b, 0x08, 0x00, 0x09, 0x00, 0x00, 0x00
        /*0020*/ 	.byte	0x00, 0x00, 0x00, 0x00


//--------------------- .nv.info._Z11transposeV3iPKfPf --------------------------
	.section	.nv.info._Z11transposeV3iPKfPf,"",@"SHT_CUDA_INFO"
	.sectionflags	@""
	.align	4


	//----- nvinfo : EIATTR_CUDA_API_VERSION
	.align		4
        /*0000*/ 	.byte	0x04, 0x37
        /*0002*/ 	.short	(.L_25 - .L_24)
.L_24:
        /*0004*/ 	.word	0x00000082


	//----- nvinfo : EIATTR_KPARAM_INFO
	.align		4
.L_25:
        /*0008*/ 	.byte	0x04, 0x17
        /*000a*/ 	.short	(.L_27 - .L_26)
.L_26:
        /*000c*/ 	.word	0x00000000
        /*0010*/ 	.short	0x0002
        /*0012*/ 	.short	0x0010
        /*0014*/ 	.byte	0x00, 0xf5, 0x21, 0x00


	//----- nvinfo : EIATTR_KPARAM_INFO
	.align		4
.L_27:
        /*0018*/ 	.byte	0x04, 0x17
        /*001a*/ 	.short	(.L_29 - .L_28)
.L_28:
        /*001c*/ 	.word	0x00000000
        /*0020*/ 	.short	0x0001
        /*0022*/ 	.short	0x0008
        /*0024*/ 	.byte	0x00, 0xf5, 0x21, 0x00


	//----- nvinfo : EIATTR_KPARAM_INFO
	.align		4
.L_29:
        /*0028*/ 	.byte	0x04, 0x17
        /*002a*/ 	.short	(.L_31 - .L_30)
.L_30:
        /*002c*/ 	.word	0x00000000
        /*0030*/ 	.short	0x0000
        /*0032*/ 	.short	0x0000
        /*0034*/ 	.byte	0x00, 0xf0, 0x11, 0x00


	//----- nvinfo : EIATTR_SPARSE_MMA_MASK
	.align		4
.L_31:
        /*0038*/ 	.byte	0x03, 0x50
        /*003a*/ 	.short	0x0000


	//----- nvinfo : EIATTR_MAXREG_COUNT
	.align		4
        /*003c*/ 	.byte	0x03, 0x1b
        /*003e*/ 	.short	0x00ff


	//----- nvinfo : EIATTR_NUM_BARRIERS
	.align		4
        /*0040*/ 	.byte	0x02, 0x4c
        /*0042*/ 	.byte	0x01
	.zero		1


	//----- nvinfo : EIATTR_MERCURY_ISA_VERSION
	.align		4
        /*0044*/ 	.byte	0x03, 0x5f
        /*0046*/ 	.short	0x0101


	//----- nvinfo : EIATTR_VRC_CTA_INIT_COUNT
	.align		4
        /*0048*/ 	.byte	0x02, 0x4a
	.zero		1
	.zero		1


	//----- nvinfo : EIATTR_EXIT_INSTR_OFFSETS
	.align		4
        /*004c*/ 	.byte	0x04, 0x1c
        /*004e*/ 	.short	(.L_33 - .L_32)


	//   ....[0]....
.L_32:
        /*0050*/ 	.word	0x000001e0


	//   ....[1]....
        /*0054*/ 	.word	0x00000290


	//----- nvinfo : EIATTR_CBANK_PARAM_SIZE
	.align		4
.L_33:
        /*0058*/ 	.byte	0x03, 0x19
        /*005a*/ 	.short	0x0018


	//----- nvinfo : EIATTR_PARAM_CBANK
	.align		4
        /*005c*/ 	.byte	0x04, 0x0a
        /*005e*/ 	.short	(.L_35 - .L_34)
	.align		4
.L_34:
        /*0060*/ 	.word	index@(.nv.constant0._Z11transposeV3iPKfPf)
        /*0064*/ 	.short	0x0380
        /*0066*/ 	.short	0x0018


	//----- nvinfo : EIATTR_SW_WAR
	.align		4
.L_35:
        /*0068*/ 	.byte	0x04, 0x36
        /*006a*/ 	.short	(.L_37 - .L_36)
.L_36:
        /*006c*/ 	.word	0x00000008
.L_37:


//--------------------- .nv.info._Z11transposeV2iPKfPf --------------------------
	.section	.nv.info._Z11transposeV2iPKfPf,"",@"SHT_CUDA_INFO"
	.sectionflags	@""
	.align	4


	//----- nvinfo : EIATTR_CUDA_API_VERSION
	.align		4
        /*0000*/ 	.byte	0x04, 0x37
        /*0002*/ 	.short	(.L_39 - .L_38)
.L_38:
        /*0004*/ 	.word	0x00000082


	//----- nvinfo : EIATTR_KPARAM_INFO
	.align		4
.L_39:
        /*0008*/ 	.byte	0x04, 0x17
        /*000a*/ 	.short	(.L_41 - .L_40)
.L_40:
        /*000c*/ 	.word	0x00000000
        /*0010*/ 	.short	0x0002
        /*0012*/ 	.short	0x0010
        /*0014*/ 	.byte	0x00, 0xf5, 0x21, 0x00


	//----- nvinfo : EIATTR_KPARAM_INFO
	.align		4
.L_41:
        /*0018*/ 	.byte	0x04, 0x17
        /*001a*/ 	.short	(.L_43 - .L_42)
.L_42:
        /*001c*/ 	.word	0x00000000
        /*0020*/ 	.short	0x0001
        /*0022*/ 	.short	0x0008
        /*0024*/ 	.byte	0x00, 0xf5, 0x21, 0x00


	//----- nvinfo : EIATTR_KPARAM_INFO
	.align		4
.L_43:
        /*0028*/ 	.byte	0x04, 0x17
        /*002a*/ 	.short	(.L_45 - .L_44)
.L_44:
        /*002c*/ 	.word	0x00000000
        /*0030*/ 	.short	0x0000
        /*0032*/ 	.short	0x0000
        /*0034*/ 	.byte	0x00, 0xf0, 0x11, 0x00


	//----- nvinfo : EIATTR_SPARSE_MMA_MASK
	.align		4
.L_45:
        /*0038*/ 	.byte	0x03, 0x50
        /*003a*/ 	.short	0x0000


	//----- nvinfo : EIATTR_MAXREG_COUNT
	.align		4
        /*003c*/ 	.byte	0x03, 0x1b
        /*003e*/ 	.short	0x00ff


	//----- nvinfo : EIATTR_NUM_BARRIERS
	.align		4
        /*0040*/ 	.byte	0x02, 0x4c
        /*0042*/ 	.byte	0x01
	.zero		1


	//----- nvinfo : EIATTR_MERCURY_ISA_VERSION
	.align		4
        /*0044*/ 	.byte	0x03, 0x5f
        /*0046*/ 	.short	0x0101


	//----- nvinfo : EIATTR_VRC_CTA_INIT_COUNT
	.align		4
        /*0048*/ 	.byte	0x02, 0x4a
	.zero		1
	.zero		1


	//----- nvinfo : EIATTR_EXIT_INSTR_OFFSETS
	.align		4
        /*004c*/ 	.byte	0x04, 0x1c
        /*004e*/ 	.short	(.L_47 - .L_46)


	//   ....[0]....
.L_46:
        /*0050*/ 	.word	0x000001e0


	//   ....[1]....
        /*0054*/ 	.word	0x00000290


	//----- nvinfo : EIATTR_CBANK_PARAM_SIZE
	.align		4
.L_47:
        /*0058*/ 	.byte	0x03, 0x19
        /*005a*/ 	.short	0x0018


	//----- nvinfo : EIATTR_PARAM_CBANK
	.align		4
        /*005c*/ 	.byte	0x04, 0x0a
        /*005e*/ 	.short	(.L_49 - .L_48)
	.align		4
.L_48:
        /*0060*/ 	.word	index@(.nv.constant0._Z11transposeV2iPKfPf)
        /*0064*/ 	.short	0x0380
        /*0066*/ 	.short	0x0018


	//----- nvinfo : EIATTR_SW_WAR
	.align		4
.L_49:
        /*0068*/ 	.byte	0x04, 0x36
        /*006a*/ 	.short	(.L_51 - .L_50)
.L_50:
        /*006c*/ 	.word	0x00000008
.L_51:


//--------------------- .nv.info._Z11transposeV1iPKfPf --------------------------
	.section	.nv.info._Z11transposeV1iPKfPf,"",@"SHT_CUDA_INFO"
	.sectionflags	@""
	.align	4


	//----- nvinfo : EIATTR_CUDA_API_VERSION
	.align		4
        /*0000*/ 	.byte	0x04, 0x37
        /*0002*/ 	.short	(.L_53 - .L_52)
.L_52:
        /*0004*/ 	.word	0x00000082


	//----- nvinfo : EIATTR_KPARAM_INFO
	.align		4
.L_53:
        /*0008*/ 	.byte	0x04, 0x17
        /*000a*/ 	.short	(.L_55 - .L_54)
.L_54:
        /*000c*/ 	.word	0x00000000
        /*0010*/ 	.short	0x0002
        /*0012*/ 	.short	0x0010
        /*0014*/ 	.byte	0x00, 0xf5, 0x21, 0x00


	//----- nvinfo : EIATTR_KPARAM_INFO
	.align		4
.L_55:
        /*0018*/ 	.byte	0x04, 0x17
        /*001a*/ 	.short	(.L_57 - .L_56)
.L_56:
        /*001c*/ 	.word	0x00000000
        /*0020*/ 	.short	0x0001
        /*0022*/ 	.short	0x0008
        /*0024*/ 	.byte	0x00, 0xf5, 0x21, 0x00


	//----- nvinfo : EIATTR_KPARAM_INFO
	.align		4
.L_57:
        /*0028*/ 	.byte	0x04, 0x17
        /*002a*/ 	.short	(.L_59 - .L_58)
.L_58:
        /*002c*/ 	.word	0x00000000
        /*0030*/ 	.short	0x0000
        /*0032*/ 	.short	0x0000
        /*0034*/ 	.byte	0x00, 0xf0, 0x11, 0x00


	//----- nvinfo : EIATTR_SPARSE_MMA_MASK
	.align		4
.L_59:
        /*0038*/ 	.byte	0x03, 0x50
        /*003a*/ 	.short	0x0000


	//----- nvinfo : EIATTR_MAXREG_COUNT
	.align		4
        /*003c*/ 	.byte	0x03, 0x1b
        /*003e*/ 	.short	0x00ff


	//----- nvinfo : EIATTR_MERCURY_ISA_VERSION
	.align		4
        /*0040*/ 	.byte	0x03, 0x5f
        /*0042*/ 	.short	0x0101


	//----- nvinfo : EIATTR_VRC_CTA_INIT_COUNT
	.align		4
        /*0044*/ 	.byte	0x02, 0x4a
	.zero		1
	.zero		1


	//----- nvinfo : EIATTR_EXIT_INSTR_OFFSETS
	.align		4
        /*0048*/ 	.byte	0x04, 0x1c
        /*004a*/ 	.short	(.L_61 - .L_60)


	//   ....[0]....
.L_60:
        /*004c*/ 	.word	0x000000c0


	//   ....[1]....
        /*0050*/ 	.word	0x00000160


	//----- nvinfo : EIATTR_CBANK_PARAM_SIZE
	.align		4
.L_61:
        /*0054*/ 	.byte	0x03, 0x19
        /*0056*/ 	.short	0x0018


	//----- nvinfo : EIATTR_PARAM_CBANK
	.align		4
        /*0058*/ 	.byte	0x04, 0x0a
        /*005a*/ 	.short	(.L_63 - .L_62)
	.align		4
.L_62:
        /*005c*/ 	.word	index@(.nv.constant0._Z11transposeV1iPKfPf)
        /*0060*/ 	.short	0x0380
        /*0062*/ 	.short	0x0018


	//----- nvinfo : EIATTR_SW_WAR
	.align		4
.L_63:
        /*0064*/ 	.byte	0x04, 0x36
        /*0066*/ 	.short	(.L_65 - .L_64)
.L_64:
        /*0068*/ 	.word	0x00000008
.L_65:


//--------------------- .nv.info._Z4copyiPKfPf    --------------------------
	.section	.nv.info._Z4copyiPKfPf,"",@"SHT_CUDA_INFO"
	.sectionflags	@""
	.align	4


	//----- nvinfo : EIATTR_CUDA_API_VERSION
	.align		4
        /*0000*/ 	.byte	0x04, 0x37
        /*0002*/ 	.short	(.L_67 - .L_66)
.L_66:
        /*0004*/ 	.word	0x00000082


	//----- nvinfo : EIATTR_KPARAM_INFO
	.align		4
.L_67:
        /*0008*/ 	.byte	0x04, 0x17
        /*000a*/ 	.short	(.L_69 - .L_68)
.L_68:
        /*000c*/ 	.word	0x00000000
        /*0010*/ 	.short	0x0002
        /*0012*/ 	.short	0x0010
        /*0014*/ 	.byte	0x00, 0xf5, 0x21, 0x00


	//----- nvinfo : EIATTR_KPARAM_INFO
	.align		4
.L_69:
        /*0018*/ 	.byte	0x04, 0x17
        /*001a*/ 	.short	(.L_71 - .L_70)
.L_70:
        /*001c*/ 	.word	0x00000000
        /*0020*/ 	.short	0x0001
        /*0022*/ 	.short	0x0008
        /*0024*/ 	.byte	0x00, 0xf5, 0x21, 0x00


	//----- nvinfo : EIATTR_KPARAM_INFO
	.align		4
.L_71:
        /*0028*/ 	.byte	0x04, 0x17
        /*002a*/ 	.short	(.L_73 - .L_72)
.L_72:
        /*002c*/ 	.word	0x00000000
        /*0030*/ 	.short	0x0000
        /*0032*/ 	.short	0x0000
        /*0034*/ 	.byte	0x00, 0xf0, 0x11, 0x00


	//----- nvinfo : EIATTR_SPARSE_MMA_MASK
	.align		4
.L_73:
        /*0038*/ 	.byte	0x03, 0x50
        /*003a*/ 	.short	0x0000


	//----- nvinfo : EIATTR_MAXREG_COUNT
	.align		4
        /*003c*/ 	.byte	0x03, 0x1b
        /*003e*/ 	.short	0x00ff


	//----- nvinfo : EIATTR_MERCURY_ISA_VERSION
	.align		4
        /*0040*/ 	.byte	0x03, 0x5f
        /*0042*/ 	.short	0x0101


	//----- nvinfo : EIATTR_VRC_CTA_INIT_COUNT
	.align		4
        /*0044*/ 	.byte	0x02, 0x4a
	.zero		1
	.zero		1


	//----- nvinfo : EIATTR_EXIT_INSTR_OFFSETS
	.align		4
        /*0048*/ 	.byte	0x04, 0x1c
        /*004a*/ 	.short	(.L_75 - .L_74)


	//   ....[0]....
.L_74:
        /*004c*/ 	.word	0x000000c0


	//   ....[1]....
        /*0050*/ 	.word	0x00000150


	//----- nvinfo : EIATTR_CBANK_PARAM_SIZE
	.align		4
.L_75:
        /*0054*/ 	.byte	0x03, 0x19
        /*0056*/ 	.short	0x0018


	//----- nvinfo : EIATTR_PARAM_CBANK
	.align		4
        /*0058*/ 	.byte	0x04, 0x0a
        /*005a*/ 	.short	(.L_77 - .L_76)
	.align		4
.L_76:
        /*005c*/ 	.word	index@(.nv.constant0._Z4copyiPKfPf)
        /*0060*/ 	.short	0x0380
        /*0062*/ 	.short	0x0018


	//----- nvinfo : EIATTR_SW_WAR
	.align		4
.L_77:
        /*0064*/ 	.byte	0x04, 0x36
        /*0066*/ 	.short	(.L_79 - .L_78)
.L_78:
        /*0068*/ 	.word	0x00000008
.L_79:


//--------------------- .nv.callgraph             --------------------------
	.section	.nv.callgraph,"",@"SHT_CUDA_CALLGRAPH"
	.align	4
	.sectionentsize	8
	.align		4
        /*0000*/ 	.word	0x00000000
	.align		4
        /*0004*/ 	.word	0xffffffff
	.align		4
        /*0008*/ 	.word	0x00000000
	.align		4
        /*000c*/ 	.word	0xfffffffe
	.align		4
        /*0010*/ 	.word	0x00000000
	.align		4
        /*0014*/ 	.word	0xfffffffd
	.align		4
        /*0018*/ 	.word	0x00000000
	.align		4
        /*001c*/ 	.word	0xfffffffc


//--------------------- .text._Z11transposeV3iPKfPf --------------------------
	.section	.text._Z11transposeV3iPKfPf,"ax",@progbits
	.align	128
        .global         _Z11transposeV3iPKfPf
        .type           _Z11transposeV3iPKfPf,@function
        .size           _Z11transposeV3iPKfPf,(.L_x_4 - _Z11transposeV3iPKfPf)
        .other          _Z11transposeV3iPKfPf,@"STO_CUDA_ENTRY STV_DEFAULT"
_Z11transposeV3iPKfPf:
.text._Z11transposeV3iPKfPf:
[----:B------:R-:W-:Y:S01]  /*0000*/  LDC R1, c[0x0][0x37c] ;  /* 0x0000df00ff017b82 */ /* 0x000fe20000000800 */
[----:B------:R-:W0:Y:S07]  /*0010*/  S2R R9, SR_TID.X ;  /* 0x0000000000097919 */ /* 0x000e2e0000002100 */
[----:B------:R-:W1:Y:S01]  /*0020*/  S2UR UR5, SR_CTAID.X ;  /* 0x00000000000579c3 */ /* 0x000e620000002500 */
[----:B------:R-:W1:Y:S01]  /*0030*/  LDCU UR4, c[0x0][0x360] ;  /* 0x00006c00ff0477ac */ /* 0x000e620008000800 */
[----:B------:R-:W2:Y:S01]  /*0040*/  S2R R11, SR_TID.Y ;  /* 0x00000000000b7919 */ /* 0x000ea20000002200 */
[----:B------:R-:W3:Y:S05]  /*0050*/  LDCU UR6, c[0x0][0x364] ;  /* 0x00006c80ff0677ac */ /* 0x000eea0008000800 */
[----:B------:R-:W3:Y:S01]  /*0060*/  S2UR UR7, SR_CTAID.Y ;  /* 0x00000000000779c3 */ /* 0x000ee20000002600 */
[----:B------:R-:W4:Y:S01]  /*0070*/  LDCU UR8, c[0x0][0x380] ;  /* 0x00007000ff0877ac */ /* 0x000f220008000800 */
[----:B-1----:R-:W-:-:S06]  /*0080*/  UIMAD UR4, UR4, UR5, URZ ;  /* 0x00000005040472a4 */ /* 0x002fcc000f8e02ff */
[----:B0-----:R-:W-:Y:S01]  /*0090*/  VIADD R0, R9, UR4 ;  /* 0x0000000409007c36 */ /* 0x001fe20008000000 */
[----:B---3--:R-:W-:Y:S01]  /*00a0*/  UIMAD UR5, UR6, UR7, URZ ;  /* 0x00000007060572a4 */ /* 0x008fe2000f8e02ff */
[----:B------:R-:W0:Y:S05]  /*00b0*/  LDCU.64 UR6, c[0x0][0x358] ;  /* 0x00006b00ff0677ac */ /* 0x000e2a0008000a00 */
[----:B--2---:R-:W-:-:S05]  /*00c0*/  VIADD R5, R11, UR5 ;  /* 0x000000050b057c36 */ /* 0x004fca0008000000 */
[----:B------:R-:W-:-:S04]  /*00d0*/  VIMNMX R2, PT, PT, R0, R5, !PT ;  /* 0x0000000500027248 */ /* 0x000fc80007fe0100 */
[----:B----4-:R-:W-:-:S13]  /*00e0*/  ISETP.GE.AND P0, PT, R2, UR8, PT ;  /* 0x0000000802007c0c */ /* 0x010fda000bf06270 */
[----:B------:R-:W1:Y:S01]  /*00f0*/  @!P0 LDC.64 R2, c[0x0][0x388] ;  /* 0x0000e200ff028b82 */ /* 0x000e620000000a00 */
[----:B------:R-:W-:-:S04]  /*0100*/  @!P0 IMAD R5, R5, UR8, R0 ;  /* 0x0000000805058c24 */ /* 0x000fc8000f8e0200 */
[----:B-1----:R-:W-:-:S06]  /*0110*/  @!P0 IMAD.WIDE R2, R5, 0x4, R2 ;  /* 0x0000000405028825 */ /* 0x002fcc00078e0202 */
[----:B0-----:R-:W2:Y:S01]  /*0120*/  @!P0 LDG.E.CONSTANT R2, desc[UR6][R2.64] ;  /* 0x0000000602028981 */ /* 0x001ea2000c1e9900 */
[----:B------:R-:W-:Y:S01]  /*0130*/  @!P0 MOV R0, 0x400 ;  /* 0x0000040000008802 */ /* 0x000fe20000000f00 */
[----:B------:R-:W-:Y:S01]  /*0140*/  VIADD R4, R9, UR5 ;  /* 0x0000000509047c36 */ /* 0x000fe20008000000 */
[----:B------:R-:W-:Y:S01]  /*0150*/  IADD3 R7, PT, PT, R11, UR4, RZ ;  /* 0x000000040b077c10 */ /* 0x000fe2000fffe0ff */
[----:B------:R-:W0:Y:S02]  /*0160*/  @!P0 S2R R5, SR_CgaCtaId ;  /* 0x0000000000058919 */ /* 0x000e240000008800 */
[----:B0-----:R-:W-:Y:S02]  /*0170*/  @!P0 LEA R0, R5, R0, 0x18 ;  /* 0x0000000005008211 */ /* 0x001fe400078ec0ff */
[----:B------:R-:W-:-:S03]  /*0180*/  VIMNMX R5, PT, PT, R4, R7, !PT ;  /* 0x0000000704057248 */ /* 0x000fc60007fe0100 */
[----:B------:R-:W-:Y:S01]  /*0190*/  @!P0 IMAD R0, R11, 0x84, R0 ;  /* 0x000000840b008824 */ /* 0x000fe200078e0200 */
[----:B------:R-:W-:-:S04]  /*01a0*/  ISETP.GE.AND P1, PT, R5, UR8, PT ;  /* 0x0000000805007c0c */ /* 0x000fc8000bf26270 */
[----:B------:R-:W-:-:S05]  /*01b0*/  @!P0 LEA R5, R9, R0, 0x2 ;  /* 0x0000000009058211 */ /* 0x000fca00078e10ff */
[----:B--2---:R0:W-:Y:S01]  /*01c0*/  @!P0 STS [R5], R2 ;  /* 0x0000000205008388 */ /* 0x0041e20000000800 */
[----:B------:R-:W-:Y:S06]  /*01d0*/  BAR.SYNC.DEFER_BLOCKING 0x0 ;  /* 0x0000000000007b1d */ /* 0x000fec0000010000 */
[----:B------:R-:W-:Y:S05]  /*01e0*/  @P1 EXIT ;  /* 0x000000000000194d */ /* 0x000fea0003800000 */
[----:B------:R-:W1:Y:S01]  /*01f0*/  S2R R3, SR_CgaCtaId ;  /* 0x0000000000037919 */ /* 0x000e620000008800 */
[----:B------:R-:W-:Y:S01]  /*0200*/  MOV R0, 0x400 ;  /* 0x0000040000007802 */ /* 0x000fe20000000f00 */
[----:B------:R-:W-:-:S03]  /*0210*/  IMAD R7, R7, UR8, R4 ;  /* 0x0000000807077c24 */ /* 0x000fc6000f8e0204 */
[----:B-1----:R-:W-:Y:S02]  /*0220*/  LEA R0, R3, R0, 0x18 ;  /* 0x0000000003007211 */ /* 0x002fe400078ec0ff */
[----:B0-----:R-:W0:Y:S03]  /*0230*/  LDC.64 R2, c[0x0][0x390] ;  /* 0x0000e400ff027b82 */ /* 0x001e260000000a00 */
[----:B------:R-:W-:-:S04]  /*0240*/  IMAD R0, R9, 0x84, R0 ;  /* 0x0000008409007824 */ /* 0x000fc800078e0200 */
[----:B------:R-:W-:-:S05]  /*0250*/  IMAD R0, R11, 0x4, R0 ;  /* 0x000000040b007824 */ /* 0x000fca00078e0200 */
[----:B------:R-:W1:Y:S01]  /*0260*/  LDS R5, [R0] ;  /* 0x0000000000057984 */ /* 0x000e620000000800 */
[----:B0-----:R-:W-:-:S05]  /*0270*/  IMAD.WIDE R2, R7, 0x4, R2 ;  /* 0x0000000407027825 */ /* 0x001fca00078e0202 */
[----:B-1----:R-:W-:Y:S01]  /*0280*/  STG.E desc[UR6][R2.64], R5 ;  /* 0x0000000502007986 */ /* 0x002fe2000c101906 */
[----:B------:R-:W-:Y:S05]  /*0290*/  EXIT ;  /* 0x000000000000794d */ /* 0x000fea0003800000 */
.L_x_0:
[----:B------:R-:W-:-:S00]  /*02a0*/  BRA `(.L_x_0) ;  /* 0xfffffffc00fc7947 */ /* 0x000fc0000383ffff */
[----:B------:R-:W-:-:S00]  /*02b0*/  NOP ;  /* 0x0000000000007918 */ /* 0x000fc00000000000 */
        /* <DEDUP_REMOVED lines=12> */
.L_x_4:


//--------------------- .text._Z11transposeV2iPKfPf --------------------------
	.section	.text._Z11transposeV2iPKfPf,"ax",@progbits
	.align	128
        .global         _Z11transposeV2iPKfPf
        .type           _Z11transposeV2iPKfPf,@function
        .size           _Z11transposeV2iPKfPf,(.L_x_5 - _Z11transposeV2iPKfPf)
        .other          _Z11transposeV2iPKfPf,@"STO_CUDA_ENTRY STV_DEFAULT"
_Z11transposeV2iPKfPf:
.text._Z11transposeV2iPKfPf:
        /* <DEDUP_REMOVED lines=24> */
[----:B------:R-:W-:Y:S02]  /*0180*/  VIMNMX R5, PT, PT, R4, R7, !PT ;  /* 0x0000000704057248 */ /* 0x000fe40007fe0100 */
[----:B------:R-:W-:-:S02]  /*0190*/  @!P0 LEA R0, R11, R0, 0x7 ;  /* 0x000000000b008211 */ /* 0x000fc400078e38ff */
[----:B------:R-:W-:-:S03]  /*01a0*/  ISETP.GE.AND P1, PT, R5, UR8, PT ;  /* 0x0000000805007c0c */ /* 0x000fc6000bf26270 */
[----:B------:R-:W-:-:S05]  /*01b0*/  @!P0 IMAD R5, R9, 0x4, R0 ;  /* 0x0000000409058824 */ /* 0x000fca00078e0200 */
[----:B--2---:R0:W-:Y:S01]  /*01c0*/  @!P0 STS [R5], R2 ;  /* 0x0000000205008388 */ /* 0x0041e20000000800 */
[----:B------:R-:W-:Y:S06]  /*01d0*/  BAR.SYNC.DEFER_BLOCKING 0x0 ;  /* 0x0000000000007b1d */ /* 0x000fec0000010000 */
[----:B------:R-:W-:Y:S05]  /*01e0*/  @P1 EXIT ;  /* 0x000000000000194d */ /* 0x000fea0003800000 */
[----:B------:R-:W1:Y:S01]  /*01f0*/  S2UR UR5, SR_CgaCtaId ;  /* 0x00000000000579c3 */ /* 0x000e620000008800 */
[----:B------:R-:W-:Y:S01]  /*0200*/  UMOV UR4, 0x400 ;  /* 0x0000040000047882 */ /* 0x000fe20000000000 */
[----:B------:R-:W-:-:S06]  /*0210*/  IMAD R7, R7, UR8, R4 ;  /* 0x0000000807077c24 */ /* 0x000fcc000f8e0204 */
[----:B0-----:R-:W0:Y:S01]  /*0220*/  LDC.64 R2, c[0x0][0x390] ;  /* 0x0000e400ff027b82 */ /* 0x001e220000000a00 */
[----:B-1----:R-:W-:-:S06]  /*0230*/  ULEA UR4, UR5, UR4, 0x18 ;  /* 0x0000000405047291 */ /* 0x002fcc000f8ec0ff */
[----:B------:R-:W-:Y:S01]  /*0240*/  LEA R0, R9, UR4, 0x7 ;  /* 0x0000000409007c11 */ /* 0x000fe2000f8e38ff */
[----:B0-----:R-:W-:-:S03]  /*0250*/  IMAD.WIDE R2, R7, 0x4, R2 ;  /* 0x0000000407027825 */ /* 0x001fc600078e0202 */
[----:B------:R-:W-:-:S05]  /*0260*/  LEA R0, R11, R0, 0x2 ;  /* 0x000000000b007211 */ /* 0x000fca00078e10ff */
[----:B------:R-:W0:Y:S04]  /*0270*/  LDS R5, [R0] ;  /* 0x0000000000057984 */ /* 0x000e280000000800 */
[----:B0-----:R-:W-:Y:S01]  /*0280*/  STG.E desc[UR6][R2.64], R5 ;  /* 0x0000000502007986 */ /* 0x001fe2000c101906 */
[----:B------:R-:W-:Y:S05]  /*0290*/  EXIT ;  /* 0x000000000000794d */ /* 0x000fea0003800000 */
.L_x_1:
        /* <DEDUP_REMOVED lines=14> */
.L_x_5:


//--------------------- .text._Z11transposeV1iPKfPf --------------------------
	.section	.text._Z11transposeV1iPKfPf,"ax",@progbits
	.align	128
        .global         _Z11transposeV1iPKfPf
        .type           _Z11transposeV1iPKfPf,@function
        .size           _Z11transposeV1iPKfPf,(.L_x_6 - _Z11transposeV1iPKfPf)
        .other          _Z11transposeV1iPKfPf,@"STO_CUDA_ENTRY STV_DEFAULT"
_Z11transposeV1iPKfPf:
.text._Z11transposeV1iPKfPf:
[----:B------:R-:W-:Y:S01]  /*0000*/  LDC R1, c[0x0][0x37c] ;  /* 0x0000df00ff017b82 */ /* 0x000fe20000000800 */
[----:B------:R-:W0:Y:S01]  /*0010*/  S2R R0, SR_TID.X ;  /* 0x0000000000007919 */ /* 0x000e220000002100 */
[----:B------:R-:W0:Y:S01]  /*0020*/  LDCU UR4, c[0x0][0x360] ;  /* 0x00006c00ff0477ac */ /* 0x000e220008000800 */
[----:B------:R-:W0:Y:S01]  /*0030*/  S2R R3, SR_CTAID.X ;  /* 0x0000000000037919 */ /* 0x000e220000002500 */
[----:B------:R-:W1:Y:S01]  /*0040*/  LDCU UR5, c[0x0][0x364] ;  /* 0x00006c80ff0577ac */ /* 0x000e620008000800 */
[----:B------:R-:W1:Y:S01]  /*0050*/  S2R R7, SR_TID.Y ;  /* 0x0000000000077919 */ /* 0x000e620000002200 */
[----:B------:R-:W2:Y:S01]  /*0060*/  LDCU UR6, c[0x0][0x380] ;  /* 0x00007000ff0677ac */ /* 0x000ea20008000800 */
[----:B------:R-:W1:Y:S01]  /*0070*/  S2R R2, SR_CTAID.Y ;  /* 0x0000000000027919 */ /* 0x000e620000002600 */
[----:B0-----:R-:W-:Y:S02]  /*0080*/  IMAD R0, R3, UR4, R0 ;  /* 0x0000000403007c24 */ /* 0x001fe4000f8e0200 */
[----:B-1----:R-:W-:-:S05]  /*0090*/  IMAD R7, R2, UR5, R7 ;  /* 0x0000000502077c24 */ /* 0x002fca000f8e0207 */
[----:B------:R-:W-:-:S04]  /*00a0*/  VIMNMX R2, PT, PT, R0, R7, !PT ;  /* 0x0000000700027248 */ /* 0x000fc80007fe0100 */
[----:B--2---:R-:W-:-:S13]  /*00b0*/  ISETP.GE.AND P0, PT, R2, UR6, PT ;  /* 0x0000000602007c0c */ /* 0x004fda000bf06270 */
[----:B------:R-:W-:Y:S05]  /*00c0*/  @P0 EXIT ;  /* 0x000000000000094d */ /* 0x000fea0003800000 */
[----:B------:R-:W0:Y:S01]  /*00d0*/  LDC.64 R2, c[0x0][0x388] ;  /* 0x0000e200ff027b82 */ /* 0x000e220000000a00 */
[----:B------:R-:W1:Y:S01]  /*00e0*/  LDCU.64 UR4, c[0x0][0x358] ;  /* 0x00006b00ff0477ac */ /* 0x000e620008000a00 */
[----:B------:R-:W-:-:S04]  /*00f0*/  IMAD R5, R0, UR6, R7 ;  /* 0x0000000600057c24 */ /* 0x000fc8000f8e0207 */
[----:B0-----:R-:W-:Y:S02]  /*0100*/  IMAD.WIDE R2, R5, 0x4, R2 ;  /* 0x0000000405027825 */ /* 0x001fe400078e0202 */
[----:B------:R-:W0:Y:S04]  /*0110*/  LDC.64 R4, c[0x0][0x390] ;  /* 0x0000e400ff047b82 */ /* 0x000e280000000a00 */
[----:B-1----:R-:W2:Y:S01]  /*0120*/  LDG.E.CONSTANT R3, desc[UR4][R2.64] ;  /* 0x0000000402037981 */ /* 0x002ea2000c1e9900 */
[----:B------:R-:W-:-:S04]  /*0130*/  IMAD R7, R7, UR6, R0 ;  /* 0x0000000607077c24 */ /* 0x000fc8000f8e0200 */
[----:B0-----:R-:W-:-:S05]  /*0140*/  IMAD.WIDE R4, R7, 0x4, R4 ;  /* 0x0000000407047825 */ /* 0x001fca00078e0204 */
[----:B--2---:R-:W-:Y:S01]  /*0150*/  STG.E desc[UR4][R4.64], R3 ;  /* 0x0000000304007986 */ /* 0x004fe2000c101904 */
[----:B------:R-:W-:Y:S05]  /*0160*/  EXIT ;  /* 0x000000000000794d */ /* 0x000fea0003800000 */
.L_x_2:
        /* <DEDUP_REMOVED lines=9> */
.L_x_6:


//--------------------- .text._Z4copyiPKfPf       --------------------------
	.section	.text._Z4copyiPKfPf,"ax",@progbits
	.align	128
        .global         _Z4copyiPKfPf
        .type           _Z4copyiPKfPf,@function
        .size           _Z4copyiPKfPf,(.L_x_7 - _Z4copyiPKfPf)
        .other          _Z4copyiPKfPf,@"STO_CUDA_ENTRY STV_DEFAULT"
_Z4copyiPKfPf:
.text._Z4copyiPKfPf:
        /* <DEDUP_REMOVED lines=15> */
[----:B------:R-:W-:-:S06]  /*00f0*/  IMAD R7, R5, UR6, R0 ;  /* 0x0000000605077c24 */ /* 0x000fcc000f8e0200 */
[----:B------:R-:W2:Y:S01]  /*0100*/  LDC.64 R4, c[0x0][0x390] ;  /* 0x0000e400ff047b82 */ /* 0x000ea20000000a00 */
[----:B0-----:R-:W-:-:S06]  /*0110*/  IMAD.WIDE R2, R7, 0x4, R2 ;  /* 0x0000000407027825 */ /* 0x001fcc00078e0202 */
[----:B-1----:R-:W3:Y:S01]  /*0120*/  LDG.E.CONSTANT R3, desc[UR4][R2.64] ;  /* 0x0000000402037981 */ /* 0x002ee2000c1e9900 */
[----:B--2---:R-:W-:-:S05]  /*0130*/  IMAD.WIDE R4, R7, 0x4, R4 ;  /* 0x0000000407047825 */ /* 0x004fca00078e0204 */
[----:B---3--:R-:W-:Y:S01]  /*0140*/  STG.E desc[UR4][R4.64], R3 ;  /* 0x0000000304007986 */ /* 0x008fe2000c101904 */
[----:B------:R-:W-:Y:S05]  /*0150*/  EXIT ;  /* 0x000000000000794d */ /* 0x000fea0003800000 */
.L_x_3:
        /* <DEDUP_REMOVED lines=10> */
.L_x_7:


//--------------------- .nv.shared._Z11transposeV3iPKfPf --------------------------
	.section	.nv.shared._Z11transposeV3iPKfPf,"aw",@nobits
	.sectionflags	@""
	.align	4
.nv.shared._Z11transposeV3iPKfPf:
	.zero		5248


//--------------------- .nv.shared.reserved.0     --------------------------
	.section	.nv.shared.reserved.0,"aw",@nobits
	.weak		__nv_reservedSMEM_offset_0_alias
	.size		__nv_reservedSMEM_offset_0_alias, 0, 64
	.other		__nv_reservedSMEM_offset_0_alias,@"STO_CUDA_RESERVED_SHARED STV_DEFAULT"
__nv_reservedSMEM_offset_0_alias:
	.zero		0
	.zero		64


//--------------------- .nv.shared._Z11transposeV2iPKfPf --------------------------
	.section	.nv.shared._Z11transposeV2iPKfPf,"aw",@nobits
	.sectionflags	@""
	.align	4
.nv.shared._Z11transposeV2iPKfPf:
	.zero		5120


//--------------------- .nv.constant0._Z11transposeV3iPKfPf --------------------------
	.section	.nv.constant0._Z11transposeV3iPKfPf,"a",@progbits
	.sectionflags	@""
	.align	4
.nv.constant0._Z11transposeV3iPKfPf:
	.zero		920


//--------------------- .nv.constant0._Z11transposeV2iPKfPf --------------------------
	.section	.nv.constant0._Z11transposeV2iPKfPf,"a",@progbits
	.sectionflags	@""
	.align	4
.nv.constant0._Z11transposeV2iPKfPf:
	.zero		920


//--------------------- .nv.constant0._Z11transposeV1iPKfPf --------------------------
	.section	.nv.constant0._Z11transposeV1iPKfPf,"a",@progbits
	.sectionflags	@""
	.align	4
.nv.constant0._Z11transposeV1iPKfPf:
	.zero		920


//--------------------- .nv.constant0._Z4copyiPKfPf --------------------------
	.section	.nv.constant0._Z4copyiPKfPf,"a",@progbits
	.sectionflags	@""
	.align	4
.nv.constant0._Z4copyiPKfPf:
	.zero		920


//--------------------- SYMBOLS --------------------------

	.type		.nv.reservedSmem.offset0,@object
	.size		.nv.reservedSmem.offset0,0x4
	.type		.nv.reservedSmem.cap,@object
	.size		.nv.reservedSmem.cap,0x4
